	.headerflags	@"EF_CUDA_TEXMODE_UNIFIED EF_CUDA_64BIT_ADDRESS EF_CUDA_ACCELERATORS EF_CUDA_SM90 EF_CUDA_VIRTUAL_SM(EF_CUDA_SM90)"
	.elftype	@"ET_EXEC"


//--------------------- .nv.info                  --------------------------
	.section	.nv.info,"",@"SHT_CUDA_INFO"
	.align	4


	//----- nvinfo : EIATTR_REGCOUNT
	.align		4
        /*0000*/ 	.byte	0x04, 0x2f
        /*0002*/ 	.short	(.L_1 - .L_0)
	.align		4
.L_0:
        /*0004*/ 	.word	index@(triton_poi_fused_cat_39)
        /*0008*/ 	.word	0x0000000a


	//----- nvinfo : EIATTR_MIN_STACK_SIZE
	.align		4
.L_1:
        /*000c*/ 	.byte	0x04, 0x12
        /*000e*/ 	.short	(.L_3 - .L_2)
	.align		4
.L_2:
        /*0010*/ 	.word	index@(triton_poi_fused_cat_39)
        /*0014*/ 	.word	0x00000000


	//----- nvinfo : EIATTR_FRAME_SIZE
	.align		4
.L_3:
        /*0018*/ 	.byte	0x04, 0x11
        /*001a*/ 	.short	(.L_5 - .L_4)
	.align		4
.L_4:
        /*001c*/ 	.word	index@(triton_poi_fused_cat_39)
        /*0020*/ 	.word	0x00000000


	//----- nvinfo : EIATTR_MIN_STACK_SIZE
	.align		4
.L_5:
        /*0024*/ 	.byte	0x04, 0x12
        /*0026*/ 	.short	(.L_7 - .L_6)
	.align		4
.L_6:
        /*0028*/ 	.word	index@(triton_poi_fused_cat_39)
        /*002c*/ 	.word	0x00000000
.L_7:


//--------------------- .nv.info.triton_poi_fused_cat_39 --------------------------
	.section	.nv.info.triton_poi_fused_cat_39,"",@"SHT_CUDA_INFO"
	.sectionflags	@""
	.align	4


	//----- nvinfo : EIATTR_CUDA_API_VERSION
	.align		4
        /*0000*/ 	.byte	0x04, 0x37
        /*0002*/ 	.short	(.L_9 - .L_8)
.L_8:
        /*0004*/ 	.word	0x0000007c


	//----- nvinfo : EIATTR_KPARAM_INFO
	.align		4
.L_9:
        /*0008*/ 	.byte	0x04, 0x17
        /*000a*/ 	.short	(.L_11 - .L_10)
.L_10:
        /*000c*/ 	.word	0x00000000
        /*0010*/ 	.short	0x0002
        /*0012*/ 	.short	0x0010
        /*0014*/ 	.byte	0x00, 0xf0, 0x11, 0x00


	//----- nvinfo : EIATTR_KPARAM_INFO
	.align		4
.L_11:
        /*0018*/ 	.byte	0x04, 0x17
        /*001a*/ 	.short	(.L_13 - .L_12)
.L_12:
        /*001c*/ 	.word	0x00000000
        /*0020*/ 	.short	0x0001
        /*0022*/ 	.short	0x0008
        /*0024*/ 	.byte	0x00, 0xf4, 0x21, 0x00


	//----- nvinfo : EIATTR_KPARAM_INFO
	.align		4
.L_13:
        /*0028*/ 	.byte	0x04, 0x17
        /*002a*/ 	.short	(.L_15 - .L_14)
.L_14:
        /*002c*/ 	.word	0x00000000
        /*0030*/ 	.short	0x0000
        /*0032*/ 	.short	0x0000
        /*0034*/ 	.byte	0x00, 0xf4, 0x21, 0x00


	//----- nvinfo : EIATTR_SPARSE_MMA_MASK
	.align		4
.L_15:
        /*0038*/ 	.byte	0x03, 0x50
        /*003a*/ 	.short	0x0000


	//----- nvinfo : EIATTR_MAXREG_COUNT
	.align		4
        /*003c*/ 	.byte	0x03, 0x1b
        /*003e*/ 	.short	0x00ff


	//----- nvinfo : EIATTR_EXIT_INSTR_OFFSETS
	.align		4
        /*0040*/ 	.byte	0x04, 0x1c
        /*0042*/ 	.short	(.L_17 - .L_16)


	//   ....[0]....
.L_16:
        /*0044*/ 	.word	0x00000160


	//   ....[1]....
        /*0048*/ 	.word	0x00000180


	//----- nvinfo : EIATTR_REQNTID
	.align		4
.L_17:
        /*004c*/ 	.byte	0x04, 0x10
        /*004e*/ 	.short	(.L_19 - .L_18)
.L_18:
        /*0050*/ 	.word	0x00000080
        /*0054*/ 	.word	0x00000001
        /*0058*/ 	.word	0x00000001


	//----- nvinfo : EIATTR_CRS_STACK_SIZE
	.align		4
.L_19:
        /*005c*/ 	.byte	0x04, 0x1e
        /*005e*/ 	.short	(.L_21 - .L_20)
.L_20:
        /*0060*/ 	.word	0x00000000


	//----- nvinfo : EIATTR_CBANK_PARAM_SIZE
	.align		4
.L_21:
        /*0064*/ 	.byte	0x03, 0x19
        /*0066*/ 	.short	0x0014


	//----- nvinfo : EIATTR_PARAM_CBANK
	.align		4
        /*0068*/ 	.byte	0x04, 0x0a
        /*006a*/ 	.short	(.L_23 - .L_22)
	.align		4
.L_22:
        /*006c*/ 	.word	index@(.nv.constant0.triton_poi_fused_cat_39)
        /*0070*/ 	.short	0x0210
        /*0072*/ 	.short	0x0014


	//----- nvinfo : EIATTR_SW_WAR
	.align		4
.L_23:
        /*0074*/ 	.byte	0x04, 0x36
        /*0076*/ 	.short	(.L_25 - .L_24)
.L_24:
        /*0078*/ 	.word	0x00000008
.L_25:


//--------------------- .nv.callgraph             --------------------------
	.section	.nv.callgraph,"",@"SHT_CUDA_CALLGRAPH"
	.align	4
	.sectionentsize	8
	.align		4
        /*0000*/ 	.word	0x00000000
	.align		4
        /*0004*/ 	.word	0xffffffff
	.align		4
        /*0008*/ 	.word	0x00000000
	.align		4
        /*000c*/ 	.word	0xfffffffe
	.align		4
        /*0010*/ 	.word	0x00000000
	.align		4
        /*0014*/ 	.word	0xfffffffd
	.align		4
        /*0018*/ 	.word	0x00000000
	.align		4
        /*001c*/ 	.word	0xfffffffc


//--------------------- .text.triton_poi_fused_cat_39 --------------------------
	.section	.text.triton_poi_fused_cat_39,"ax",@progbits
	.align	128
        .global         triton_poi_fused_cat_39
        .type           triton_poi_fused_cat_39,@function
        .size           triton_poi_fused_cat_39,(.L_x_3 - triton_poi_fused_cat_39)
        .other          triton_poi_fused_cat_39,@"STO_CUDA_ENTRY STV_DEFAULT"
triton_poi_fused_cat_39:
.text.triton_poi_fused_cat_39:
[----:B------:R-:W0:Y:S02]  /*0000*/  LDC R1, c[0x0][0x28] ;  /* 0x00000a00ff017b82 */ /* 0x000e240000000800 */
[----:B------:R-:W1:Y:S01]  /*0010*/  S2R R0, SR_TID.X ;  /* 0x0000000000007919 */ /* 0x000e620000002100 */
[----:B------:R-:W2:Y:S01]  /*0020*/  LDC.64 R4, c[0x0][0x218] ;  /* 0x00008600ff047b82 */ /* 0x000ea20000000a00 */
[----:B------:R-:W-:Y:S01]  /*0030*/  ULDC.64 UR4, c[0x0][0x208] ;  /* 0x0000820000047ab9 */ /* 0x000fe20000000a00 */
[----:B------:R-:W-:Y:S01]  /*0040*/  BSSY B0, `(.L_x_0) ;  /* 0x0000011000007945 */ /* 0x000fe20003800000 */
[----:B------:R-:W3:Y:S01]  /*0050*/  S2R R3, SR_CTAID.X ;  /* 0x0000000000037919 */ /* 0x000ee20000002500 */
[----:B-1----:R-:W-:-:S05]  /*0060*/  LOP3.LUT R0, R0, 0x7f, RZ, 0xc0, !PT ;  /* 0x0000007f00007812 */ /* 0x002fca00078ec0ff */
[----:B---3--:R-:W-:-:S05]  /*0070*/  IMAD R0, R3, 0x80, R0 ;  /* 0x0000008003007824 */ /* 0x008fca00078e0200 */
[----:B------:R-:W-:Y:S02]  /*0080*/  SHF.R.S32.HI R3, RZ, 0x1f, R0 ;  /* 0x0000001fff037819 */ /* 0x000fe40000011400 */
[----:B------:R-:W-:Y:S02]  /*0090*/  ISETP.GE.AND P0, PT, R0, 0x800, PT ;  /* 0x000008000000780c */ /* 0x000fe40003f06270 */
[----:B------:R-:W-:-:S05]  /*00a0*/  LEA.HI R3, R3, R0, RZ, 0x9 ;  /* 0x0000000003037211 */ /* 0x000fca00078f48ff */
[C---:B------:R-:W-:Y:S01]  /*00b0*/  IMAD.SHL.U32 R2, R3.reuse, 0x4, RZ ;  /* 0x0000000403027824 */ /* 0x040fe200078e00ff */
[----:B------:R-:W-:-:S04]  /*00c0*/  LOP3.LUT R3, R3, 0xfffffe00, RZ, 0xc0, !PT ;  /* 0xfffffe0003037812 */ /* 0x000fc800078ec0ff */
[----:B------:R-:W-:-:S04]  /*00d0*/  LOP3.LUT R2, R2, 0xfffff800, RZ, 0xc0, !PT ;  /* 0xfffff80002027812 */ /* 0x000fc800078ec0ff */
[----:B------:R-:W-:Y:S01]  /*00e0*/  IADD3 R7, R2, R0, -R3 ;  /* 0x0000000002077210 */ /* 0x000fe20007ffe803 */
[----:B------:R-:W-:-:S04]  /*00f0*/  IMAD.MOV.U32 R3, RZ, RZ, RZ ;  /* 0x000000ffff037224 */ /* 0x000fc800078e00ff */
[----:B--2---:R-:W-:Y:S01]  /*0100*/  IMAD.WIDE R4, R7, 0x4, R4 ;  /* 0x0000000407047825 */ /* 0x004fe200078e0204 */
[----:B------:R-:W-:Y:S06]  /*0110*/  @P0 BRA `(.L_x_1) ;  /* 0x00000000000c0947 */ /* 0x000fec0003800000 */
[----:B------:R-:W1:Y:S02]  /*0120*/  LDC.64 R2, c[0x0][0x210] ;  /* 0x00008400ff027b82 */ /* 0x000e640000000a00 */
[----:B-1----:R-:W-:-:S06]  /*0130*/  IMAD.WIDE R2, R7, 0x4, R2 ;  /* 0x0000000407027825 */ /* 0x002fcc00078e0202 */
[----:B------:R1:W5:Y:S02]  /*0140*/  LDG.E R3, desc[UR4][R2.64] ;  /* 0x0000000402037981 */ /* 0x000364000c1e1900 */
.L_x_1:
[----:B------:R-:W-:Y:S05]  /*0150*/  BSYNC B0 ;  /* 0x0000000000007941 */ /* 0x000fea0003800000 */
.L_x_0:
[----:B------:R-:W-:Y:S05]  /*0160*/  @P0 EXIT ;  /* 0x000000000000094d */ /* 0x000fea0003800000 */
[----:B-----5:R-:W-:Y:S01]  /*0170*/  STG.E desc[UR4][R4.64], R3 ;  /* 0x0000000304007986 */ /* 0x020fe2000c101904 */
[----:B------:R-:W-:Y:S05]  /*0180*/  EXIT ;  /* 0x000000000000794d */ /* 0x000fea0003800000 */
.L_x_2:
[----:B------:R-:W-:-:S00]  /*0190*/  BRA `(.L_x_2) ;  /* 0xfffffffc00fc7947 */ /* 0x000fc0000383ffff */
[----:B------:R-:W-:-:S00]  /*01a0*/  NOP ;  /* 0x0000000000007918 */ /* 0x000fc00000000000 */
        /* <DEDUP_REMOVED lines=13> */
.L_x_3:


//--------------------- .nv.constant0.triton_poi_fused_cat_39 --------------------------
	.section	.nv.constant0.triton_poi_fused_cat_39,"a",@progbits
	.sectionflags	@""
	.align	4
.nv.constant0.triton_poi_fused_cat_39:
	.zero		548
